	.version 1.4
	.target sm_10, map_f64_to_f32
	// compiled with /usr/lib/nvidia-cuda-toolkit/lib//be
	// nvopencc 4.1 built on 2013-07-17

	//-----------------------------------------------------------
	// Compiling /tmp/tmpxft_00005f06_00000000-9_stanh.cpp3.i (/tmp/ccBI#.vnaPXN)
	//-----------------------------------------------------------

	//-----------------------------------------------------------
	// Options:
	//-----------------------------------------------------------
	//  Target:ptx, ISA:sm_10, Endian:little, Pointer Size:64
	//  -O3	(Optimization level)
	//  -g0	(Debug level)
	//  -m2	(Report advisories)
	//-----------------------------------------------------------

	.file	1	"<command-line>"
	.file	2	"/usr/include/stdc-predef.h"
	.file	3	"/tmp/tmpxft_00005f06_00000000-8_stanh.cudafe2.gpu"
	.file	4	"/usr/lib/gcc/x86_64-linux-gnu/4.8/include/stddef.h"
	.file	5	"/usr/include/crt/device_runtime.h"
	.file	6	"/usr/include/host_defines.h"
	.file	7	"/usr/include/builtin_types.h"
	.file	8	"/usr/include/device_types.h"
	.file	9	"/usr/include/driver_types.h"
	.file	10	"/usr/include/surface_types.h"
	.file	11	"/usr/include/texture_types.h"
	.file	12	"/usr/include/vector_types.h"
	.file	13	"/usr/include/device_launch_parameters.h"
	.file	14	"/usr/include/crt/storage_class.h"
	.file	15	"stanh.cu"
	.file	16	"/usr/include/common_functions.h"
	.file	17	"/usr/include/math_functions.h"
	.file	18	"/usr/include/math_constants.h"
	.file	19	"/usr/include/device_functions.h"
	.file	20	"/usr/include/sm_11_atomic_functions.h"
	.file	21	"/usr/include/sm_12_atomic_functions.h"
	.file	22	"/usr/include/sm_13_double_functions.h"
	.file	23	"/usr/include/sm_20_atomic_functions.h"
	.file	24	"/usr/include/sm_32_atomic_functions.h"
	.file	25	"/usr/include/sm_35_atomic_functions.h"
	.file	26	"/usr/include/sm_20_intrinsics.h"
	.file	27	"/usr/include/sm_30_intrinsics.h"
	.file	28	"/usr/include/sm_32_intrinsics.h"
	.file	29	"/usr/include/sm_35_intrinsics.h"
	.file	30	"/usr/include/surface_functions.h"
	.file	31	"/usr/include/texture_fetch_functions.h"
	.file	32	"/usr/include/texture_indirect_functions.h"
	.file	33	"/usr/include/surface_indirect_functions.h"
	.file	34	"/usr/include/math_functions_dbl_ptx1.h"


	.entry stanh (
		.param .s32 __cudaparm_stanh_lengthA,
		.param .f64 __cudaparm_stanh_alpha,
		.param .u64 __cudaparm_stanh_a,
		.param .u64 __cudaparm_stanh_b)
	{
	.reg .u16 %rh<4>;
	.reg .u32 %r<10>;
	.reg .u64 %rd<8>;
	.reg .f32 %f<71>;
	.reg .f64 %fd<7>;
	.reg .pred %p<6>;
	.loc	15	3	0
$LDWbegin_stanh:
	mov.u16 	%rh1, %ctaid.x;
	mov.u16 	%rh2, %ntid.x;
	mul.wide.u16 	%r1, %rh1, %rh2;
	cvt.u32.u16 	%r2, %tid.x;
	add.u32 	%r3, %r2, %r1;
	ld.param.s32 	%r4, [__cudaparm_stanh_lengthA];
	setp.le.s32 	%p1, %r4, %r3;
	@%p1 bra 	$Lt_0_3330;
	.loc	15	8	0
	cvt.s64.s32 	%rd1, %r3;
	mul.wide.s32 	%rd2, %r3, 8;
	ld.param.u64 	%rd3, [__cudaparm_stanh_a];
	add.u64 	%rd4, %rd3, %rd2;
	ld.global.f64 	%fd1, [%rd4+0];
	.loc	34	263	0
	abs.f64 	%fd2, %fd1;
	cvt.rn.f32.f64 	%f1, %fd1;
	cvt.rn.f32.f64 	%f2, %fd2;
	mov.f32 	%f3, 0f3f0ccccd;     	// 0.55
	setp.ge.f32 	%p2, %f2, %f3;
	@!%p2 bra 	$Lt_0_4098;
	.loc	17	8936	0
	add.f32 	%f4, %f2, %f2;
	mov.f32 	%f5, 0f3fb8aa3b;     	// 1.4427
	mul.f32 	%f6, %f4, %f5;
	cvt.rzi.f32.f32 	%f7, %f6;
	mov.f32 	%f8, %f7;
	mov.f32 	%f9, 0fbf317200;     	// -0.693146
	mov.f32 	%f10, %f9;
	mov.f32 	%f11, %f4;
	mad.f32 %f12, %f8, %f10, %f11;
	mov.f32 	%f13, %f12;
	mov.f32 	%f14, %f7;
	mov.f32 	%f15, 0fb5bfbe8e;    	// -1.42861e-06
	mov.f32 	%f16, %f15;
	mov.f32 	%f17, %f13;
	mad.f32 %f18, %f14, %f16, %f17;
	mov.f32 	%f19, %f18;
	.loc	17	8965	0
	mov.f32 	%f20, 0f3fb8aa3b;    	// 1.4427
	mul.f32 	%f21, %f19, %f20;
	mov.f32 	%f22, %f21;
	ex2.approx.ftz.f32 %f23,%f22;
	mov.f32 	%f24, %f23;
	.loc	17	8936	0
	mov.f32 	%f25, %f24;
	ex2.approx.f32 	%f26, %f7;
	mov.f32 	%f27, %f26;
	mov.f32 	%f28, 0f3f800000;    	// 1
	mov.f32 	%f29, %f28;
	mad.f32 %f30, %f25, %f27, %f29;
	mov.f32 	%f31, %f30;
	.loc	17	8944	0
	mov.f32 	%f32, %f31;
	rcp.approx.ftz.f32 %f33,%f32;
	mov.f32 	%f34, %f33;
	.loc	17	8936	0
	mov.f32 	%f35, %f34;
	mov.f32 	%f36, 0fc0000000;    	// -2
	mov.f32 	%f37, %f36;
	mov.f32 	%f38, 0f3f800000;    	// 1
	mov.f32 	%f39, %f38;
	mad.f32 %f40, %f35, %f37, %f39;
	mov.f32 	%f41, %f40;
	.loc	17	9804	0
	mov.f32 	%f42, 0f3f800000;    	// 1
	mov.f32 	%f43, 0f42b00000;    	// 88
	setp.ge.f32 	%p3, %f2, %f43;
	selp.f32 	%f44, %f42, %f41, %p3;
	mov.b32 	%r5, %f44;
	mov.b32 	%r6, %f1;
	and.b32 	%r7, %r6, -2147483648;
	or.b32 	%r8, %r5, %r7;
	mov.b32 	%f45, %r8;
	bra.uni 	$Lt_0_3842;
$Lt_0_4098:
	.loc	17	8936	0
	mul.f32 	%f46, %f1, %f1;
	mov.f32 	%f47, 0f3c86a81b;    	// 0.0164376
	mov.f32 	%f48, %f47;
	mov.f32 	%f49, %f46;
	mov.f32 	%f50, 0fbd57be66;    	// -0.0526718
	mov.f32 	%f51, %f50;
	mad.f32 %f52, %f48, %f49, %f51;
	mov.f32 	%f41, %f52;
	mov.f32 	%f53, %f41;
	mov.f32 	%f54, %f46;
	mov.f32 	%f55, 0f3e08677b;    	// 0.133207
	mov.f32 	%f56, %f55;
	mad.f32 %f57, %f53, %f54, %f56;
	mov.f32 	%f41, %f57;
	mov.f32 	%f58, %f41;
	mov.f32 	%f59, %f46;
	mov.f32 	%f60, 0fbeaaaa29;    	// -0.333329
	mov.f32 	%f61, %f60;
	mad.f32 %f62, %f58, %f59, %f61;
	mov.f32 	%f41, %f62;
	mul.f32 	%f63, %f46, %f41;
	mov.f32 	%f64, %f63;
	mov.f32 	%f65, %f1;
	mov.f32 	%f66, %f1;
	mad.f32 %f67, %f64, %f65, %f66;
	mov.f32 	%f41, %f67;
	.loc	17	9807	0
	add.f32 	%f68, %f1, %f1;
	mov.f32 	%f69, 0f00000000;    	// 0
	setp.eq.f32 	%p4, %f1, %f69;
	selp.f32 	%f45, %f68, %f41, %p4;
$Lt_0_3842:
	.loc	15	8	0
	cvt.f64.f32 	%fd3, %f45;
	ld.param.f64 	%fd4, [__cudaparm_stanh_alpha];
	mul.f64 	%fd5, %fd3, %fd4;
	ld.param.u64 	%rd5, [__cudaparm_stanh_b];
	add.u64 	%rd6, %rd5, %rd2;
	st.global.f64 	[%rd6+0], %fd5;
$Lt_0_3330:
	.loc	15	10	0
	exit;
$LDWend_stanh:
	} // stanh



// ===== COMPILED SASS (sm_100) =====

	.target	sm_100

	.elftype	@"ET_EXEC"


//--------------------- .note.nv.tkinfo           --------------------------
	.section	.note.nv.tkinfo,"",@"SHT_NOTE"
	.sectionflags	@"SHF_NOTE_NV_TKINFO"
	.tkinfo
        /*0018*/ 	.word	0x00000002
        /*0030*/ 	.string	""
        /*0030*/ 	.string	"ptxas"
        /*0030*/ 	.string	"Cuda compilation tools, release 13.0, V13.0.88"
        /*0030*/ 	.string	"Build cuda_13.0.r13.0/compiler.36424714_0"
        /*0030*/ 	.string	"-arch sm_100 "



//--------------------- .note.nv.cuinfo           --------------------------
	.section	.note.nv.cuinfo,"",@"SHT_NOTE"
	.sectionflags	@"SHF_NOTE_NV_CUINFO"
        /*0018*/ 	.short	0x0002
        /*001a*/ 	.short	0x000a
        /*001c*/ 	.short	0x0082
	.zero		2


//--------------------- .nv.info                  --------------------------
	.section	.nv.info,"",@"SHT_CUDA_INFO"
	.align	4


	//----- nvinfo : EIATTR_REGCOUNT
	.align		4
        /*0000*/ 	.byte	0x04, 0x2f
        /*0002*/ 	.short	(.L_1 - .L_0)
	.align		4
.L_0:
        /*0004*/ 	.word	index@(stanh)
        /*0008*/ 	.word	0x0000000a


	//----- nvinfo : EIATTR_FRAME_SIZE
	.align		4
.L_1:
        /*000c*/ 	.byte	0x04, 0x11
        /*000e*/ 	.short	(.L_3 - .L_2)
	.align		4
.L_2:
        /*0010*/ 	.word	index@(stanh)
        /*0014*/ 	.word	0x00000000


	//----- nvinfo : EIATTR_MIN_STACK_SIZE
	.align		4
.L_3:
        /*0018*/ 	.byte	0x04, 0x12
        /*001a*/ 	.short	(.L_5 - .L_4)
	.align		4
.L_4:
        /*001c*/ 	.word	index@(stanh)
        /*0020*/ 	.word	0x00000000
.L_5:


//--------------------- .nv.compat                --------------------------
	.section	.nv.compat,"",@"SHT_CUDA_COMPAT_INFO"
	.align	4
        /*0000*/ 	.byte	0x02, 0x09, 0x00, 0x00, 0x02, 0x02, 0x01, 0x00, 0x02, 0x05, 0x05, 0x00, 0x03, 0x07, 0x01, 0x01
        /*0010*/ 	.byte	0x02, 0x03, 0x00, 0x00, 0x02, 0x06, 0x01, 0x00, 0x04, 0x0b, 0x08, 0x00, 0x01, 0x00, 0x00, 0x00
        /*0020*/ 	.byte	0x00, 0x00, 0x00, 0x00


//--------------------- .nv.info.stanh            --------------------------
	.section	.nv.info.stanh,"",@"SHT_CUDA_INFO"
	.sectionflags	@""
	.align	4


	//----- nvinfo : EIATTR_CUDA_API_VERSION
	.align		4
        /*0000*/ 	.byte	0x04, 0x37
        /*0002*/ 	.short	(.L_7 - .L_6)
.L_6:
        /*0004*/ 	.word	0x00000082


	//----- nvinfo : EIATTR_KPARAM_INFO
	.align		4
.L_7:
        /*0008*/ 	.byte	0x04, 0x17
        /*000a*/ 	.short	(.L_9 - .L_8)
.L_8:
        /*000c*/ 	.word	0x00000000
        /*0010*/ 	.short	0x0003
        /*0012*/ 	.short	0x0018
        /*0014*/ 	.byte	0x00, 0xf0, 0x21, 0x00


	//----- nvinfo : EIATTR_KPARAM_INFO
	.align		4
.L_9:
        /*0018*/ 	.byte	0x04, 0x17
        /*001a*/ 	.short	(.L_11 - .L_10)
.L_10:
        /*001c*/ 	.word	0x00000000
        /*0020*/ 	.short	0x0002
        /*0022*/ 	.short	0x0010
        /*0024*/ 	.byte	0x00, 0xf0, 0x21, 0x00


	//----- nvinfo : EIATTR_KPARAM_INFO
	.align		4
.L_11:
        /*0028*/ 	.byte	0x04, 0x17
        /*002a*/ 	.short	(.L_13 - .L_12)
.L_12:
        /*002c*/ 	.word	0x00000000
        /*0030*/ 	.short	0x0001
        /*0032*/ 	.short	0x0008
        /*0034*/ 	.byte	0x00, 0xf0, 0x21, 0x00


	//----- nvinfo : EIATTR_KPARAM_INFO
	.align		4
.L_13:
        /*0038*/ 	.byte	0x04, 0x17
        /*003a*/ 	.short	(.L_15 - .L_14)
.L_14:
        /*003c*/ 	.word	0x00000000
        /*0040*/ 	.short	0x0000
        /*0042*/ 	.short	0x0000
        /*0044*/ 	.byte	0x00, 0xf0, 0x11, 0x00


	//----- nvinfo : EIATTR_SPARSE_MMA_MASK
	.align		4
.L_15:
        /*0048*/ 	.byte	0x03, 0x50
        /*004a*/ 	.short	0x0000


	//----- nvinfo : EIATTR_MAXREG_COUNT
	.align		4
        /*004c*/ 	.byte	0x03, 0x1b
        /*004e*/ 	.short	0x00ff


	//----- nvinfo : EIATTR_MERCURY_ISA_VERSION
	.align		4
        /*0050*/ 	.byte	0x03, 0x5f
        /*0052*/ 	.short	0x0101


	//----- nvinfo : EIATTR_VRC_CTA_INIT_COUNT
	.align		4
        /*0054*/ 	.byte	0x02, 0x4a
	.zero		1
	.zero		1


	//----- nvinfo : EIATTR_EXIT_INSTR_OFFSETS
	.align		4
        /*0058*/ 	.byte	0x04, 0x1c
        /*005a*/ 	.short	(.L_17 - .L_16)


	//   ....[0]....
.L_16:
        /*005c*/ 	.word	0x000000a0


	//   ....[1]....
        /*0060*/ 	.word	0x00000340


	//----- nvinfo : EIATTR_CRS_STACK_SIZE
	.align		4
.L_17:
        /*0064*/ 	.byte	0x04, 0x1e
        /*0066*/ 	.short	(.L_19 - .L_18)
.L_18:
        /*0068*/ 	.word	0x00000000


	//----- nvinfo : EIATTR_CBANK_PARAM_SIZE
	.align		4
.L_19:
        /*006c*/ 	.byte	0x03, 0x19
        /*006e*/ 	.short	0x0020


	//----- nvinfo : EIATTR_PARAM_CBANK
	.align		4
        /*0070*/ 	.byte	0x04, 0x0a
        /*0072*/ 	.short	(.L_21 - .L_20)
	.align		4
.L_20:
        /*0074*/ 	.word	index@(.nv.constant0.stanh)
        /*0078*/ 	.short	0x0380
        /*007a*/ 	.short	0x0020


	//----- nvinfo : EIATTR_SW_WAR
	.align		4
.L_21:
        /*007c*/ 	.byte	0x04, 0x36
        /*007e*/ 	.short	(.L_23 - .L_22)
.L_22:
        /*0080*/ 	.word	0x00000008
.L_23:


//--------------------- .nv.callgraph             --------------------------
	.section	.nv.callgraph,"",@"SHT_CUDA_CALLGRAPH"
	.align	4
	.sectionentsize	8
	.align		4
        /*0000*/ 	.word	0x00000000
	.align		4
        /*0004*/ 	.word	0xffffffff
	.align		4
        /*0008*/ 	.word	0x00000000
	.align		4
        /*000c*/ 	.word	0xfffffffe
	.align		4
        /*0010*/ 	.word	0x00000000
	.align		4
        /*0014*/ 	.word	0xfffffffd
	.align		4
        /*0018*/ 	.word	0x00000000
	.align		4
        /*001c*/ 	.word	0xfffffffc


//--------------------- .text.stanh               --------------------------
	.section	.text.stanh,"ax",@progbits
	.align	128
.text.stanh:
        .type           stanh,@function
        .size           stanh,(.L_x_4 - stanh)
        .other          stanh,@"STO_CUDA_ENTRY STV_DEFAULT"
stanh:
[----:B------:R-:W-:Y:S01]  /*0000*/  LDC R1, c[0x0][0x37c] ;  /* 0x0000df00ff017b82 */ /* 0x000fe20000000800 */
[----:B------:R-:W0:Y:S07]  /*0010*/  S2R R0, SR_TID.X ;  /* 0x0000000000007919 */ /* 0x000e2e0000002100 */
[----:B------:R-:W1:Y:S01]  /*0020*/  S2UR UR4, SR_CTAID.X ;  /* 0x00000000000479c3 */ /* 0x000e620000002500 */
[----:B------:R-:W2:Y:S07]  /*0030*/  LDCU UR5, c[0x0][0x380] ;  /* 0x00007000ff0577ac */ /* 0x000eae0008000800 */
[----:B------:R-:W3:Y:S01]  /*0040*/  LDC R3, c[0x0][0x360] ;  /* 0x0000d800ff037b82 */ /* 0x000ee20000000800 */
[----:B-1----:R-:W-:Y:S01]  /*0050*/  ULOP3.LUT UR4, UR4, 0xffff, URZ, 0xc0, !UPT ;  /* 0x0000ffff04047892 */ /* 0x002fe2000f8ec0ff */
[----:B0-----:R-:W-:-:S02]  /*0060*/  LOP3.LUT R0, R0, 0xffff, RZ, 0xc0, !PT ;  /* 0x0000ffff00007812 */ /* 0x001fc400078ec0ff */
[----:B---3--:R-:W-:-:S05]  /*0070*/  LOP3.LUT R3, R3, 0xffff, RZ, 0xc0, !PT ;  /* 0x0000ffff03037812 */ /* 0x008fca00078ec0ff */
[----:B------:R-:W-:-:S05]  /*0080*/  IMAD R0, R3, UR4, R0 ;  /* 0x0000000403007c24 */ /* 0x000fca000f8e0200 */
[----:B--2---:R-:W-:-:S13]  /*0090*/  ISETP.GE.AND P0, PT, R0, UR5, PT ;  /* 0x0000000500007c0c */ /* 0x004fda000bf06270 */
[----:B------:R-:W-:Y:S05]  /*00a0*/  @P0 EXIT ;  /* 0x000000000000094d */ /* 0x000fea0003800000 */
[----:B------:R-:W0:Y:S01]  /*00b0*/  LDC.64 R2, c[0x0][0x390] ;  /* 0x0000e400ff027b82 */ /* 0x000e220000000a00 */
[----:B------:R-:W1:Y:S01]  /*00c0*/  LDCU.64 UR4, c[0x0][0x358] ;  /* 0x00006b00ff0477ac */ /* 0x000e620008000a00 */
[----:B0-----:R-:W-:-:S06]  /*00d0*/  IMAD.WIDE R2, R0, 0x8, R2 ;  /* 0x0000000800027825 */ /* 0x001fcc00078e0202 */
[----:B-1----:R-:W2:Y:S01]  /*00e0*/  LDG.E.64 R2, desc[UR4][R2.64] ;  /* 0x0000000402027981 */ /* 0x002ea2000c1e1b00 */
[----:B------:R-:W-:Y:S01]  /*00f0*/  BSSY.RECONVERGENT B0, `(.L_x_0) ;  /* 0x000001e000007945 */ /* 0x000fe20003800200 */
[----:B--2---:R-:W0:Y:S08]  /*0100*/  F2F.F32.F64 R5, |R2| ;  /* 0x4000000200057310 */ /* 0x004e300000301000 */
[----:B------:R1:W2:Y:S01]  /*0110*/  F2F.F32.F64 R4, R2 ;  /* 0x0000000200047310 */ /* 0x0002a20000301000 */
[----:B0-----:R-:W-:-:S13]  /*0120*/  FSETP.GE.FTZ.AND P0, PT, R5, 0.55000001192092895508, PT ;  /* 0x3f0ccccd0500780b */ /* 0x001fda0003f16000 */
[----:B-12---:R-:W-:Y:S05]  /*0130*/  @!P0 BRA `(.L_x_1) ;  /* 0x0000000000408947 */ /* 0x006fea0003800000 */
[C---:B------:R-:W-:Y:S01]  /*0140*/  FADD.FTZ R2, R5.reuse, R5 ;  /* 0x0000000505027221 */ /* 0x040fe20000010000 */
[----:B------:R-:W-:Y:S01]  /*0150*/  HFMA2 R6, -RZ, RZ, 1.875, 0 ;  /* 0x3f800000ff067431 */ /* 0x000fe200000001ff */
[----:B------:R-:W-:Y:S02]  /*0160*/  FSETP.GE.FTZ.AND P0, PT, R5, 88, PT ;  /* 0x42b000000500780b */ /* 0x000fe40003f16000 */
[----:B------:R-:W-:-:S06]  /*0170*/  FMUL.FTZ R3, R2, 1.4426950216293334961 ;  /* 0x3fb8aa3b02037820 */ /* 0x000fcc0000410000 */
[----:B------:R-:W0:Y:S02]  /*0180*/  FRND.FTZ.TRUNC R3, R3 ;  /* 0x0000000300037307 */ /* 0x000e24000021d000 */
[----:B0-----:R-:W-:-:S06]  /*0190*/  FFMA.FTZ R2, R3, -0.693145751953125, R2 ;  /* 0xbf31720003027823 */ /* 0x001fcc0000010002 */
[----:B------:R-:W-:Y:S01]  /*01a0*/  MUFU.EX2 R7, R3 ;  /* 0x0000000300077308 */ /* 0x000fe20000000800 */
[----:B------:R-:W-:-:S04]  /*01b0*/  FFMA.FTZ R2, R3, -1.428606765330187045e-06, R2 ;  /* 0xb5bfbe8e03027823 */ /* 0x000fc80000010002 */
[----:B------:R-:W-:-:S06]  /*01c0*/  FMUL.FTZ R2, R2, 1.4426950216293334961 ;  /* 0x3fb8aa3b02027820 */ /* 0x000fcc0000410000 */
[----:B------:R-:W0:Y:S02]  /*01d0*/  MUFU.EX2 R2, R2 ;  /* 0x0000000200027308 */ /* 0x000e240000000800 */
[----:B0-----:R-:W-:-:S06]  /*01e0*/  FFMA.FTZ R7, R2, R7, 1 ;  /* 0x3f80000002077423 */ /* 0x001fcc0000010007 */
[----:B------:R-:W0:Y:S02]  /*01f0*/  MUFU.RCP R7, R7 ;  /* 0x0000000700077308 */ /* 0x000e240000001000 */
[----:B0-----:R-:W-:-:S05]  /*0200*/  FFMA.FTZ R6, R7, -2, R6 ;  /* 0xc000000007067823 */ /* 0x001fca0000010006 */
[----:B------:R-:W-:-:S04]  /*0210*/  FSEL R5, R6, 1, !P0 ;  /* 0x3f80000006057808 */ /* 0x000fc80004000000 */
[----:B------:R-:W-:Y:S01]  /*0220*/  LOP3.LUT R6, R5, 0x80000000, R4, 0xf8, !PT ;  /* 0x8000000005067812 */ /* 0x000fe200078ef804 */
[----:B------:R-:W-:Y:S06]  /*0230*/  BRA `(.L_x_2) ;  /* 0x0000000000247947 */ /* 0x000fec0003800000 */
.L_x_1:
[----:B------:R-:W-:Y:S01]  /*0240*/  MOV R3, 0x3c86a81b ;  /* 0x3c86a81b00037802 */ /* 0x000fe20000000f00 */
[C---:B------:R-:W-:Y:S01]  /*0250*/  FMUL.FTZ R2, R4.reuse, R4 ;  /* 0x0000000404027220 */ /* 0x040fe20000410000 */
[----:B------:R-:W-:-:S03]  /*0260*/  FSETP.NEU.FTZ.AND P0, PT, R4, RZ, PT ;  /* 0x000000ff0400720b */ /* 0x000fc60003f1d000 */
[----:B------:R-:W-:-:S04]  /*0270*/  FFMA.FTZ R3, R2, R3, -0.052671812474727630615 ;  /* 0xbd57be6602037423 */ /* 0x000fc80000010003 */
[----:B------:R-:W-:-:S04]  /*0280*/  FFMA.FTZ R3, R2, R3, 0.13320724666118621826 ;  /* 0x3e08677b02037423 */ /* 0x000fc80000010003 */
[----:B------:R-:W-:-:S04]  /*0290*/  FFMA.FTZ R3, R2, R3, -0.33332946896553039551 ;  /* 0xbeaaaa2902037423 */ /* 0x000fc80000010003 */
[----:B------:R-:W-:-:S04]  /*02a0*/  FMUL.FTZ R3, R2, R3 ;  /* 0x0000000302037220 */ /* 0x000fc80000410000 */
[C-C-:B------:R-:W-:Y:S01]  /*02b0*/  FFMA.FTZ R6, R4.reuse, R3, R4.reuse ;  /* 0x0000000304067223 */ /* 0x140fe20000010004 */
[----:B------:R-:W-:-:S07]  /*02c0*/  @!P0 FADD.FTZ R6, R4, R4 ;  /* 0x0000000404068221 */ /* 0x000fce0000010000 */
.L_x_2:
[----:B------:R-:W-:Y:S05]  /*02d0*/  BSYNC.RECONVERGENT B0 ;  /* 0x0000000000007941 */ /* 0x000fea0003800200 */
.L_x_0:
[----:B------:R-:W0:Y:S01]  /*02e0*/  LDC.64 R4, c[0x0][0x398] ;  /* 0x0000e600ff047b82 */ /* 0x000e220000000a00 */
[----:B------:R-:W1:Y:S01]  /*02f0*/  LDCU.64 UR6, c[0x0][0x388] ;  /* 0x00007100ff0677ac */ /* 0x000e620008000a00 */
[----:B------:R-:W1:Y:S02]  /*0300*/  F2F.F64.F32 R2, R6 ;  /* 0x0000000600027310 */ /* 0x000e640000201800 */
[----:B-1----:R-:W-:Y:S01]  /*0310*/  DMUL R2, R2, UR6 ;  /* 0x0000000602027c28 */ /* 0x002fe20008000000 */
[----:B0-----:R-:W-:-:S06]  /*0320*/  IMAD.WIDE R4, R0, 0x8, R4 ;  /* 0x0000000800047825 */ /* 0x001fcc00078e0204 */
[----:B------:R-:W-:Y:S01]  /*0330*/  STG.E.64 desc[UR4][R4.64], R2 ;  /* 0x0000000204007986 */ /* 0x000fe2000c101b04 */
[----:B------:R-:W-:Y:S05]  /*0340*/  EXIT ;  /* 0x000000000000794d */ /* 0x000fea0003800000 */
.L_x_3:
[----:B------:R-:W-:-:S00]  /*0350*/  BRA `(.L_x_3) ;  /* 0xfffffffc00fc7947 */ /* 0x000fc0000383ffff */
[----:B------:R-:W-:-:S00]  /*0360*/  NOP ;  /* 0x0000000000007918 */ /* 0x000fc00000000000 */
        /* <DEDUP_REMOVED lines=9> */
.L_x_4:


//--------------------- .nv.shared.reserved.0     --------------------------
	.section	.nv.shared.reserved.0,"aw",@nobits
	.weak		__nv_reservedSMEM_offset_0_alias
	.size		__nv_reservedSMEM_offset_0_alias, 0, 64
	.other		__nv_reservedSMEM_offset_0_alias,@"STO_CUDA_RESERVED_SHARED STV_DEFAULT"
__nv_reservedSMEM_offset_0_alias:
	.zero		0
	.zero		64


//--------------------- .nv.constant0.stanh       --------------------------
	.section	.nv.constant0.stanh,"a",@progbits
	.sectionflags	@""
	.align	4
.nv.constant0.stanh:
	.zero		928


//--------------------- SYMBOLS --------------------------

	.type		.nv.reservedSmem.offset0,@object
	.size		.nv.reservedSmem.offset0,0x4
